//
// Generated by NVIDIA NVVM Compiler
//
// Compiler Build ID: CL-36424714
// Cuda compilation tools, release 13.0, V13.0.88
// Based on NVVM 20.0.0
//

.version 9.0
.target sm_100
.address_size 64

	// .globl	_Z26init_matrix_kernel_batchedIdEviiPPT_i

.visible .entry _Z26init_matrix_kernel_batchedIdEviiPPT_i(
	.param .u32 _Z26init_matrix_kernel_batchedIdEviiPPT_i_param_0,
	.param .u32 _Z26init_matrix_kernel_batchedIdEviiPPT_i_param_1,
	.param .u64 .ptr .align 1 _Z26init_matrix_kernel_batchedIdEviiPPT_i_param_2,
	.param .u32 _Z26init_matrix_kernel_batchedIdEviiPPT_i_param_3
)
{
	.reg .pred 	%p<4>;
	.reg .b32 	%r<14>;
	.reg .b64 	%rd<9>;
	.reg .b64 	%fd<5>;

	ld.param.u32 	%r4, [_Z26init_matrix_kernel_batchedIdEviiPPT_i_param_0];
	ld.param.u32 	%r5, [_Z26init_matrix_kernel_batchedIdEviiPPT_i_param_1];
	ld.param.u64 	%rd2, [_Z26init_matrix_kernel_batchedIdEviiPPT_i_param_2];
	ld.param.u32 	%r3, [_Z26init_matrix_kernel_batchedIdEviiPPT_i_param_3];
	cvta.to.global.u64 	%rd1, %rd2;
	mov.u32 	%r7, %ctaid.x;
	mov.u32 	%r8, %ntid.x;
	mul.lo.s32 	%r1, %r7, %r8;
	mov.u32 	%r9, %ctaid.y;
	mov.u32 	%r10, %ntid.y;
	mul.lo.s32 	%r11, %r9, %r10;
	setp.ge.s32 	%p1, %r1, %r4;
	setp.ge.s32 	%p2, %r11, %r5;
	or.pred  	%p3, %p1, %p2;
	@%p3 bra 	$L__BB0_2;
	mov.u32 	%r12, %ctaid.z;
	mul.wide.u32 	%rd3, %r12, 8;
	add.s64 	%rd4, %rd1, %rd3;
	ld.global.u64 	%rd5, [%rd4];
	cvta.to.global.u64 	%rd6, %rd5;
	cvt.rn.f64.s32 	%fd1, %r1;
	cvt.rn.f64.u32 	%fd2, %r11;
	cvt.rn.f64.s32 	%fd3, %r3;
	fma.rn.f64 	%fd4, %fd2, %fd3, %fd1;
	mad.lo.s32 	%r13, %r3, %r11, %r1;
	mul.wide.s32 	%rd7, %r13, 8;
	add.s64 	%rd8, %rd6, %rd7;
	st.global.f64 	[%rd8], %fd4;
$L__BB0_2:
	ret;

}


// ===== COMPILED SASS (sm_100) =====

	.target	sm_100

	.elftype	@"ET_EXEC"


//--------------------- .note.nv.tkinfo           --------------------------
	.section	.note.nv.tkinfo,"",@"SHT_NOTE"
	.sectionflags	@"SHF_NOTE_NV_TKINFO"
	.tkinfo
        /*0018*/ 	.word	0x00000002
        /*0030*/ 	.string	""
        /*0030*/ 	.string	"ptxas"
        /*0030*/ 	.string	"Cuda compilation tools, release 13.0, V13.0.88"
        /*0030*/ 	.string	"Build cuda_13.0.r13.0/compiler.36424714_0"
        /*0030*/ 	.string	"-arch sm_100 -m 64 "



//--------------------- .note.nv.cuinfo           --------------------------
	.section	.note.nv.cuinfo,"",@"SHT_NOTE"
	.sectionflags	@"SHF_NOTE_NV_CUINFO"
        /*0018*/ 	.short	0x0002
        /*001a*/ 	.short	0x0064
        /*001c*/ 	.short	0x0082
	.zero		2


//--------------------- .nv.info                  --------------------------
	.section	.nv.info,"",@"SHT_CUDA_INFO"
	.align	4


	//----- nvinfo : EIATTR_REGCOUNT
	.align		4
        /*0000*/ 	.byte	0x04, 0x2f
        /*0002*/ 	.short	(.L_1 - .L_0)
	.align		4
.L_0:
        /*0004*/ 	.word	index@(_Z26init_matrix_kernel_batchedIdEviiPPT_i)
        /*0008*/ 	.word	0x00000010


	//----- nvinfo : EIATTR_FRAME_SIZE
	.align		4
.L_1:
        /*000c*/ 	.byte	0x04, 0x11
        /*000e*/ 	.short	(.L_3 - .L_2)
	.align		4
.L_2:
        /*0010*/ 	.word	index@(_Z26init_matrix_kernel_batchedIdEviiPPT_i)
        /*0014*/ 	.word	0x00000000


	//----- nvinfo : EIATTR_MIN_STACK_SIZE
	.align		4
.L_3:
        /*0018*/ 	.byte	0x04, 0x12
        /*001a*/ 	.short	(.L_5 - .L_4)
	.align		4
.L_4:
        /*001c*/ 	.word	index@(_Z26init_matrix_kernel_batchedIdEviiPPT_i)
        /*0020*/ 	.word	0x00000000
.L_5:


//--------------------- .nv.compat                --------------------------
	.section	.nv.compat,"",@"SHT_CUDA_COMPAT_INFO"
	.align	4
        /*0000*/ 	.byte	0x02, 0x09, 0x00, 0x00, 0x02, 0x02, 0x01, 0x00, 0x02, 0x05, 0x05, 0x00, 0x03, 0x07, 0x01, 0x01
        /*0010*/ 	.byte	0x02, 0x03, 0x00, 0x00, 0x02, 0x06, 0x01, 0x00, 0x04, 0x0b, 0x08, 0x00, 0x01, 0x00, 0x00, 0x00
        /*0020*/ 	.byte	0x00, 0x00, 0x00, 0x00


//--------------------- .nv.info._Z26init_matrix_kernel_batchedIdEviiPPT_i --------------------------
	.section	.nv.info._Z26init_matrix_kernel_batchedIdEviiPPT_i,"",@"SHT_CUDA_INFO"
	.sectionflags	@""
	.align	4


	//----- nvinfo : EIATTR_CUDA_API_VERSION
	.align		4
        /*0000*/ 	.byte	0x04, 0x37
        /*0002*/ 	.short	(.L_7 - .L_6)
.L_6:
        /*0004*/ 	.word	0x00000082


	//----- nvinfo : EIATTR_KPARAM_INFO
	.align		4
.L_7:
        /*0008*/ 	.byte	0x04, 0x17
        /*000a*/ 	.short	(.L_9 - .L_8)
.L_8:
        /*000c*/ 	.word	0x00000000
        /*0010*/ 	.short	0x0003
        /*0012*/ 	.short	0x0010
        /*0014*/ 	.byte	0x00, 0xf0, 0x11, 0x00


	//----- nvinfo : EIATTR_KPARAM_INFO
	.align		4
.L_9:
        /*0018*/ 	.byte	0x04, 0x17
        /*001a*/ 	.short	(.L_11 - .L_10)
.L_10:
        /*001c*/ 	.word	0x00000000
        /*0020*/ 	.short	0x0002
        /*0022*/ 	.short	0x0008
        /*0024*/ 	.byte	0x00, 0xf5, 0x21, 0x00


	//----- nvinfo : EIATTR_KPARAM_INFO
	.align		4
.L_11:
        /*0028*/ 	.byte	0x04, 0x17
        /*002a*/ 	.short	(.L_13 - .L_12)
.L_12:
        /*002c*/ 	.word	0x00000000
        /*0030*/ 	.short	0x0001
        /*0032*/ 	.short	0x0004
        /*0034*/ 	.byte	0x00, 0xf0, 0x11, 0x00


	//----- nvinfo : EIATTR_KPARAM_INFO
	.align		4
.L_13:
        /*0038*/ 	.byte	0x04, 0x17
        /*003a*/ 	.short	(.L_15 - .L_14)
.L_14:
        /*003c*/ 	.word	0x00000000
        /*0040*/ 	.short	0x0000
        /*0042*/ 	.short	0x0000
        /*0044*/ 	.byte	0x00, 0xf0, 0x11, 0x00


	//----- nvinfo : EIATTR_SPARSE_MMA_MASK
	.align		4
.L_15:
        /*0048*/ 	.byte	0x03, 0x50
        /*004a*/ 	.short	0x0000


	//----- nvinfo : EIATTR_MAXREG_COUNT
	.align		4
        /*004c*/ 	.byte	0x03, 0x1b
        /*004e*/ 	.short	0x00ff


	//----- nvinfo : EIATTR_MERCURY_ISA_VERSION
	.align		4
        /*0050*/ 	.byte	0x03, 0x5f
        /*0052*/ 	.short	0x0101


	//----- nvinfo : EIATTR_VRC_CTA_INIT_COUNT
	.align		4
        /*0054*/ 	.byte	0x02, 0x4a
	.zero		1
	.zero		1


	//----- nvinfo : EIATTR_EXIT_INSTR_OFFSETS
	.align		4
        /*0058*/ 	.byte	0x04, 0x1c
        /*005a*/ 	.short	(.L_17 - .L_16)


	//   ....[0]....
.L_16:
        /*005c*/ 	.word	0x000000a0


	//   ....[1]....
        /*0060*/ 	.word	0x00000180


	//----- nvinfo : EIATTR_CBANK_PARAM_SIZE
	.align		4
.L_17:
        /*0064*/ 	.byte	0x03, 0x19
        /*0066*/ 	.short	0x0014


	//----- nvinfo : EIATTR_PARAM_CBANK
	.align		4
        /*0068*/ 	.byte	0x04, 0x0a
        /*006a*/ 	.short	(.L_19 - .L_18)
	.align		4
.L_18:
        /*006c*/ 	.word	index@(.nv.constant0._Z26init_matrix_kernel_batchedIdEviiPPT_i)
        /*0070*/ 	.short	0x0380
        /*0072*/ 	.short	0x0014


	//----- nvinfo : EIATTR_SW_WAR
	.align		4
.L_19:
        /*0074*/ 	.byte	0x04, 0x36
        /*0076*/ 	.short	(.L_21 - .L_20)
.L_20:
        /*0078*/ 	.word	0x00000008
.L_21:


//--------------------- .nv.callgraph             --------------------------
	.section	.nv.callgraph,"",@"SHT_CUDA_CALLGRAPH"
	.align	4
	.sectionentsize	8
	.align		4
        /*0000*/ 	.word	0x00000000
	.align		4
        /*0004*/ 	.word	0xffffffff
	.align		4
        /*0008*/ 	.word	0x00000000
	.align		4
        /*000c*/ 	.word	0xfffffffe
	.align		4
        /*0010*/ 	.word	0x00000000
	.align		4
        /*0014*/ 	.word	0xfffffffd
	.align		4
        /*0018*/ 	.word	0x00000000
	.align		4
        /*001c*/ 	.word	0xfffffffc


//--------------------- .text._Z26init_matrix_kernel_batchedIdEviiPPT_i --------------------------
	.section	.text._Z26init_matrix_kernel_batchedIdEviiPPT_i,"ax",@progbits
	.align	128
        .global         _Z26init_matrix_kernel_batchedIdEviiPPT_i
        .type           _Z26init_matrix_kernel_batchedIdEviiPPT_i,@function
        .size           _Z26init_matrix_kernel_batchedIdEviiPPT_i,(.L_x_1 - _Z26init_matrix_kernel_batchedIdEviiPPT_i)
        .other          _Z26init_matrix_kernel_batchedIdEviiPPT_i,@"STO_CUDA_ENTRY STV_DEFAULT"
_Z26init_matrix_kernel_batchedIdEviiPPT_i:
.text._Z26init_matrix_kernel_batchedIdEviiPPT_i:
[----:B------:R-:W-:Y:S01]  /*0000*/  LDC R1, c[0x0][0x37c] ;  /* 0x0000df00ff017b82 */ /* 0x000fe20000000800 */
[----:B------:R-:W0:Y:S07]  /*0010*/  LDCU UR5, c[0x0][0x360] ;  /* 0x00006c00ff0577ac */ /* 0x000e2e0008000800 */
[----:B------:R-:W1:Y:S08]  /*0020*/  S2UR UR6, SR_CTAID.Y ;  /* 0x00000000000679c3 */ /* 0x000e700000002600 */
[----:B------:R-:W1:Y:S08]  /*0030*/  LDC R0, c[0x0][0x364] ;  /* 0x0000d900ff007b82 */ /* 0x000e700000000800 */
[----:B------:R-:W0:Y:S08]  /*0040*/  S2UR UR4, SR_CTAID.X ;  /* 0x00000000000479c3 */ /* 0x000e300000002500 */
[----:B------:R-:W2:Y:S01]  /*0050*/  LDC.64 R2, c[0x0][0x380] ;  /* 0x0000e000ff027b82 */ /* 0x000ea20000000a00 */
[----:B-1----:R-:W-:Y:S01]  /*0060*/  IMAD R0, R0, UR6, RZ ;  /* 0x0000000600007c24 */ /* 0x002fe2000f8e02ff */
[----:B0-----:R-:W-:-:S04]  /*0070*/  UIMAD UR4, UR4, UR5, URZ ;  /* 0x00000005040472a4 */ /* 0x001fc8000f8e02ff */
[----:B--2---:R-:W-:-:S04]  /*0080*/  ISETP.GE.AND P0, PT, R0, R3, PT ;  /* 0x000000030000720c */ /* 0x004fc80003f06270 */
[----:B------:R-:W-:-:S13]  /*0090*/  ISETP.LE.OR P0, PT, R2, UR4, P0 ;  /* 0x0000000402007c0c */ /* 0x000fda0008703670 */
[----:B------:R-:W-:Y:S05]  /*00a0*/  @P0 EXIT ;  /* 0x000000000000094d */ /* 0x000fea0003800000 */
[----:B------:R-:W0:Y:S01]  /*00b0*/  S2R R5, SR_CTAID.Z ;  /* 0x0000000000057919 */ /* 0x000e220000002700 */
[----:B------:R-:W0:Y:S01]  /*00c0*/  LDC.64 R2, c[0x0][0x388] ;  /* 0x0000e200ff027b82 */ /* 0x000e220000000a00 */
[----:B------:R-:W1:Y:S07]  /*00d0*/  LDCU.64 UR6, c[0x0][0x358] ;  /* 0x00006b00ff0677ac */ /* 0x000e6e0008000a00 */
[----:B------:R-:W2:Y:S01]  /*00e0*/  LDC R13, c[0x0][0x390] ;  /* 0x0000e400ff0d7b82 */ /* 0x000ea20000000800 */
[----:B0-----:R-:W-:-:S06]  /*00f0*/  IMAD.WIDE.U32 R2, R5, 0x8, R2 ;  /* 0x0000000805027825 */ /* 0x001fcc00078e0002 */
[----:B-1----:R-:W3:Y:S01]  /*0100*/  LDG.E.64 R2, desc[UR6][R2.64] ;  /* 0x0000000602027981 */ /* 0x002ee2000c1e1b00 */
[----:B------:R-:W-:Y:S01]  /*0110*/  I2F.F64 R4, UR4 ;  /* 0x0000000400047d12 */ /* 0x000fe20008201c00 */
[----:B--2---:R-:W-:-:S07]  /*0120*/  IMAD R11, R0, R13, UR4 ;  /* 0x00000004000b7e24 */ /* 0x004fce000f8e020d */
[----:B------:R-:W-:Y:S08]  /*0130*/  I2F.F64.U32 R6, R0 ;  /* 0x0000000000067312 */ /* 0x000ff00000201800 */
[----:B------:R-:W0:Y:S02]  /*0140*/  I2F.F64 R8, R13 ;  /* 0x0000000d00087312 */ /* 0x000e240000201c00 */
[----:B0-----:R-:W-:Y:S01]  /*0150*/  DFMA R4, R6, R8, R4 ;  /* 0x000000080604722b */ /* 0x001fe20000000004 */
[----:B---3--:R-:W-:-:S06]  /*0160*/  IMAD.WIDE R6, R11, 0x8, R2 ;  /* 0x000000080b067825 */ /* 0x008fcc00078e0202 */
[----:B------:R-:W-:Y:S01]  /*0170*/  STG.E.64 desc[UR6][R6.64], R4 ;  /* 0x0000000406007986 */ /* 0x000fe2000c101b06 */
[----:B------:R-:W-:Y:S05]  /*0180*/  EXIT ;  /* 0x000000000000794d */ /* 0x000fea0003800000 */
.L_x_0:
[----:B------:R-:W-:-:S00]  /*0190*/  BRA `(.L_x_0) ;  /* 0xfffffffc00fc7947 */ /* 0x000fc0000383ffff */
[----:B------:R-:W-:-:S00]  /*01a0*/  NOP ;  /* 0x0000000000007918 */ /* 0x000fc00000000000 */
        /* <DEDUP_REMOVED lines=13> */
.L_x_1:


//--------------------- .nv.shared.reserved.0     --------------------------
	.section	.nv.shared.reserved.0,"aw",@nobits
	.weak		__nv_reservedSMEM_offset_0_alias
	.size		__nv_reservedSMEM_offset_0_alias, 0, 64
	.other		__nv_reservedSMEM_offset_0_alias,@"STO_CUDA_RESERVED_SHARED STV_DEFAULT"
__nv_reservedSMEM_offset_0_alias:
	.zero		0
	.zero		64


//--------------------- .nv.constant0._Z26init_matrix_kernel_batchedIdEviiPPT_i --------------------------
	.section	.nv.constant0._Z26init_matrix_kernel_batchedIdEviiPPT_i,"a",@progbits
	.sectionflags	@""
	.align	4
.nv.constant0._Z26init_matrix_kernel_batchedIdEviiPPT_i:
	.zero		916


//--------------------- SYMBOLS --------------------------

	.type		.nv.reservedSmem.offset0,@object
	.size		.nv.reservedSmem.offset0,0x4
